	.headerflags	@"EF_CUDA_TEXMODE_UNIFIED EF_CUDA_64BIT_ADDRESS EF_CUDA_ACCELERATORS EF_CUDA_SM90 EF_CUDA_VIRTUAL_SM(EF_CUDA_SM90)"
	.elftype	@"ET_EXEC"


//--------------------- .nv.info                  --------------------------
	.section	.nv.info,"",@"SHT_CUDA_INFO"
	.align	4


	//----- nvinfo : EIATTR_REGCOUNT
	.align		4
        /*0000*/ 	.byte	0x04, 0x2f
        /*0002*/ 	.short	(.L_1 - .L_0)
	.align		4
.L_0:
        /*0004*/ 	.word	index@(triton_poi_fused_sigmoid_1)
        /*0008*/ 	.word	0x0000000a


	//----- nvinfo : EIATTR_MIN_STACK_SIZE
	.align		4
.L_1:
        /*000c*/ 	.byte	0x04, 0x12
        /*000e*/ 	.short	(.L_3 - .L_2)
	.align		4
.L_2:
        /*0010*/ 	.word	index@(triton_poi_fused_sigmoid_1)
        /*0014*/ 	.word	0x00000000


	//----- nvinfo : EIATTR_FRAME_SIZE
	.align		4
.L_3:
        /*0018*/ 	.byte	0x04, 0x11
        /*001a*/ 	.short	(.L_5 - .L_4)
	.align		4
.L_4:
        /*001c*/ 	.word	index@(triton_poi_fused_sigmoid_1)
        /*0020*/ 	.word	0x00000000


	//----- nvinfo : EIATTR_MIN_STACK_SIZE
	.align		4
.L_5:
        /*0024*/ 	.byte	0x04, 0x12
        /*0026*/ 	.short	(.L_7 - .L_6)
	.align		4
.L_6:
        /*0028*/ 	.word	index@(triton_poi_fused_sigmoid_1)
        /*002c*/ 	.word	0x00000000
.L_7:


//--------------------- .nv.info.triton_poi_fused_sigmoid_1 --------------------------
	.section	.nv.info.triton_poi_fused_sigmoid_1,"",@"SHT_CUDA_INFO"
	.sectionflags	@""
	.align	4


	//----- nvinfo : EIATTR_CUDA_API_VERSION
	.align		4
        /*0000*/ 	.byte	0x04, 0x37
        /*0002*/ 	.short	(.L_9 - .L_8)
.L_8:
        /*0004*/ 	.word	0x0000007c


	//----- nvinfo : EIATTR_KPARAM_INFO
	.align		4
.L_9:
        /*0008*/ 	.byte	0x04, 0x17
        /*000a*/ 	.short	(.L_11 - .L_10)
.L_10:
        /*000c*/ 	.word	0x00000000
        /*0010*/ 	.short	0x0002
        /*0012*/ 	.short	0x0010
        /*0014*/ 	.byte	0x00, 0xf0, 0x11, 0x00


	//----- nvinfo : EIATTR_KPARAM_INFO
	.align		4
.L_11:
        /*0018*/ 	.byte	0x04, 0x17
        /*001a*/ 	.short	(.L_13 - .L_12)
.L_12:
        /*001c*/ 	.word	0x00000000
        /*0020*/ 	.short	0x0001
        /*0022*/ 	.short	0x0008
        /*0024*/ 	.byte	0x00, 0xf4, 0x21, 0x00


	//----- nvinfo : EIATTR_KPARAM_INFO
	.align		4
.L_13:
        /*0028*/ 	.byte	0x04, 0x17
        /*002a*/ 	.short	(.L_15 - .L_14)
.L_14:
        /*002c*/ 	.word	0x00000000
        /*0030*/ 	.short	0x0000
        /*0032*/ 	.short	0x0000
        /*0034*/ 	.byte	0x00, 0xf4, 0x21, 0x00


	//----- nvinfo : EIATTR_SPARSE_MMA_MASK
	.align		4
.L_15:
        /*0038*/ 	.byte	0x03, 0x50
        /*003a*/ 	.short	0x0000


	//----- nvinfo : EIATTR_MAXREG_COUNT
	.align		4
        /*003c*/ 	.byte	0x03, 0x1b
        /*003e*/ 	.short	0x00ff


	//----- nvinfo : EIATTR_EXIT_INSTR_OFFSETS
	.align		4
        /*0040*/ 	.byte	0x04, 0x1c
        /*0042*/ 	.short	(.L_17 - .L_16)


	//   ....[0]....
.L_16:
        /*0044*/ 	.word	0x00000230


	//   ....[1]....
        /*0048*/ 	.word	0x00000250


	//----- nvinfo : EIATTR_REQNTID
	.align		4
.L_17:
        /*004c*/ 	.byte	0x04, 0x10
        /*004e*/ 	.short	(.L_19 - .L_18)
.L_18:
        /*0050*/ 	.word	0x00000080
        /*0054*/ 	.word	0x00000001
        /*0058*/ 	.word	0x00000001


	//----- nvinfo : EIATTR_CRS_STACK_SIZE
	.align		4
.L_19:
        /*005c*/ 	.byte	0x04, 0x1e
        /*005e*/ 	.short	(.L_21 - .L_20)
.L_20:
        /*0060*/ 	.word	0x00000000


	//----- nvinfo : EIATTR_CBANK_PARAM_SIZE
	.align		4
.L_21:
        /*0064*/ 	.byte	0x03, 0x19
        /*0066*/ 	.short	0x0014


	//----- nvinfo : EIATTR_PARAM_CBANK
	.align		4
        /*0068*/ 	.byte	0x04, 0x0a
        /*006a*/ 	.short	(.L_23 - .L_22)
	.align		4
.L_22:
        /*006c*/ 	.word	index@(.nv.constant0.triton_poi_fused_sigmoid_1)
        /*0070*/ 	.short	0x0210
        /*0072*/ 	.short	0x0014


	//----- nvinfo : EIATTR_SW_WAR
	.align		4
.L_23:
        /*0074*/ 	.byte	0x04, 0x36
        /*0076*/ 	.short	(.L_25 - .L_24)
.L_24:
        /*0078*/ 	.word	0x00000008
.L_25:


//--------------------- .nv.callgraph             --------------------------
	.section	.nv.callgraph,"",@"SHT_CUDA_CALLGRAPH"
	.align	4
	.sectionentsize	8
	.align		4
        /*0000*/ 	.word	0x00000000
	.align		4
        /*0004*/ 	.word	0xffffffff
	.align		4
        /*0008*/ 	.word	0x00000000
	.align		4
        /*000c*/ 	.word	0xfffffffe
	.align		4
        /*0010*/ 	.word	0x00000000
	.align		4
        /*0014*/ 	.word	0xfffffffd
	.align		4
        /*0018*/ 	.word	0x00000000
	.align		4
        /*001c*/ 	.word	0xfffffffc


//--------------------- .text.triton_poi_fused_sigmoid_1 --------------------------
	.section	.text.triton_poi_fused_sigmoid_1,"ax",@progbits
	.align	128
        .global         triton_poi_fused_sigmoid_1
        .type           triton_poi_fused_sigmoid_1,@function
        .size           triton_poi_fused_sigmoid_1,(.L_x_3 - triton_poi_fused_sigmoid_1)
        .other          triton_poi_fused_sigmoid_1,@"STO_CUDA_ENTRY STV_DEFAULT"
triton_poi_fused_sigmoid_1:
.text.triton_poi_fused_sigmoid_1:
[----:B------:R-:W0:Y:S02]  /*0000*/  LDC R1, c[0x0][0x28] ;  /* 0x00000a00ff017b82 */ /* 0x000e240000000800 */
[----:B------:R-:W1:Y:S01]  /*0010*/  S2R R0, SR_TID.X ;  /* 0x0000000000007919 */ /* 0x000e620000002100 */
[----:B------:R-:W2:Y:S01]  /*0020*/  LDC.64 R2, c[0x0][0x210] ;  /* 0x00008400ff027b82 */ /* 0x000ea20000000a00 */
[----:B------:R-:W-:Y:S01]  /*0030*/  ULDC.64 UR4, c[0x0][0x208] ;  /* 0x0000820000047ab9 */ /* 0x000fe20000000a00 */
[----:B------:R-:W-:Y:S01]  /*0040*/  BSSY B0, `(.L_x_0) ;  /* 0x000000f000007945 */ /* 0x000fe20003800000 */
[----:B------:R-:W3:Y:S01]  /*0050*/  S2R R5, SR_CTAID.X ;  /* 0x0000000000057919 */ /* 0x000ee20000002500 */
[----:B-1----:R-:W-:-:S04]  /*0060*/  LOP3.LUT R0, R0, 0x7f, RZ, 0xc0, !PT ;  /* 0x0000007f00007812 */ /* 0x002fc800078ec0ff */
[----:B---3--:R-:W-:-:S04]  /*0070*/  LEA R5, R5, R0, 0x7 ;  /* 0x0000000005057211 */ /* 0x008fc800078e38ff */
[C---:B------:R-:W-:Y:S01]  /*0080*/  ISETP.GE.AND P0, PT, R5.reuse, 0x240, PT ;  /* 0x000002400500780c */ /* 0x040fe20003f06270 */
[----:B------:R-:W-:-:S05]  /*0090*/  IMAD.HI R0, R5, 0x38e38e39, RZ ;  /* 0x38e38e3905007827 */ /* 0x000fca00078e02ff */
[----:B------:R-:W-:-:S04]  /*00a0*/  SHF.R.U32.HI R7, RZ, 0x1f, R0 ;  /* 0x0000001fff077819 */ /* 0x000fc80000011600 */
[----:B------:R-:W-:-:S05]  /*00b0*/  LEA.HI.SX32 R0, R0, R7, 0x1b ;  /* 0x0000000700007211 */ /* 0x000fca00078fdaff */
[----:B------:R-:W-:-:S04]  /*00c0*/  IMAD R7, R0, -0x90, R5 ;  /* 0xffffff7000077824 */ /* 0x000fc800078e0205 */
[----:B------:R-:W-:Y:S01]  /*00d0*/  IMAD R7, R0, 0x1b0, R7 ;  /* 0x000001b000077824 */ /* 0x000fe200078e0207 */
[----:B------:R-:W-:-:S04]  /*00e0*/  HFMA2.MMA R0, -RZ, RZ, 0, 0 ;  /* 0x00000000ff007435 */ /* 0x000fc800000001ff */
[----:B------:R-:W-:-:S05]  /*00f0*/  IADD3 R7, R7, 0x120, RZ ;  /* 0x0000012007077810 */ /* 0x000fca0007ffe0ff */
[----:B--2---:R-:W-:Y:S01]  /*0100*/  IMAD.WIDE R2, R7, 0x4, R2 ;  /* 0x0000000407027825 */ /* 0x004fe200078e0202 */
[----:B------:R-:W-:Y:S06]  /*0110*/  @P0 BRA `(.L_x_1) ;  /* 0x0000000000040947 */ /* 0x000fec0003800000 */
[----:B------:R1:W5:Y:S02]  /*0120*/  LDG.E R0, desc[UR4][R2.64] ;  /* 0x0000000402007981 */ /* 0x000364000c1e1900 */
.L_x_1:
[----:B------:R-:W-:Y:S05]  /*0130*/  BSYNC B0 ;  /* 0x0000000000007941 */ /* 0x000fea0003800000 */
.L_x_0:
[----:B-----5:R-:W-:Y:S01]  /*0140*/  FADD R0, RZ, -R0 ;  /* 0x80000000ff007221 */ /* 0x020fe20000000000 */
[----:B------:R-:W-:-:S03]  /*0150*/  MOV R7, 0x3e800000 ;  /* 0x3e80000000077802 */ /* 0x000fc60000000f00 */
[----:B------:R-:W-:-:S05]  /*0160*/  FMUL R0, R0, 1.4426950216293334961 ;  /* 0x3fb8aa3b00007820 */ /* 0x000fca0000400000 */
[----:B------:R-:W-:-:S13]  /*0170*/  FSETP.GEU.AND P1, PT, R0, -126, PT ;  /* 0xc2fc00000000780b */ /* 0x000fda0003f2e000 */
[----:B------:R-:W-:-:S04]  /*0180*/  @!P1 FMUL R0, R0, 0.5 ;  /* 0x3f00000000009820 */ /* 0x000fc80000400000 */
[----:B-1----:R-:W1:Y:S02]  /*0190*/  MUFU.EX2 R2, R0 ;  /* 0x0000000000027308 */ /* 0x002e640000000800 */
[----:B-1----:R-:W-:-:S04]  /*01a0*/  @!P1 FMUL R2, R2, R2 ;  /* 0x0000000202029220 */ /* 0x002fc80000400000 */
[----:B------:R-:W-:Y:S02]  /*01b0*/  FADD R4, R2, 1 ;  /* 0x3f80000002047421 */ /* 0x000fe40000000000 */
[----:B------:R-:W1:Y:S03]  /*01c0*/  LDC.64 R2, c[0x0][0x218] ;  /* 0x00008600ff027b82 */ /* 0x000e660000000a00 */
[----:B------:R-:W-:-:S04]  /*01d0*/  FSETP.GT.AND P1, PT, R4, 8.50705917302346158658e+37, PT ;  /* 0x7e8000000400780b */ /* 0x000fc80003f24000 */
[----:B------:R-:W-:-:S09]  /*01e0*/  FSEL R7, R7, 1, P1 ;  /* 0x3f80000007077808 */ /* 0x000fd20000800000 */
[----:B------:R-:W-:-:S06]  /*01f0*/  @P1 FMUL R4, R4, 0.25 ;  /* 0x3e80000004041820 */ /* 0x000fcc0000400000 */
[----:B------:R-:W2:Y:S01]  /*0200*/  MUFU.RCP R4, R4 ;  /* 0x0000000400047308 */ /* 0x000ea20000001000 */
[----:B-1----:R-:W-:-:S04]  /*0210*/  IMAD.WIDE R2, R5, 0x4, R2 ;  /* 0x0000000405027825 */ /* 0x002fc800078e0202 */
[----:B--2---:R-:W-:Y:S01]  /*0220*/  FMUL R7, R4, R7 ;  /* 0x0000000704077220 */ /* 0x004fe20000400000 */
[----:B------:R-:W-:Y:S06]  /*0230*/  @P0 EXIT ;  /* 0x000000000000094d */ /* 0x000fec0003800000 */
[----:B------:R-:W-:Y:S01]  /*0240*/  STG.E desc[UR4][R2.64], R7 ;  /* 0x0000000702007986 */ /* 0x000fe2000c101904 */
[----:B------:R-:W-:Y:S05]  /*0250*/  EXIT ;  /* 0x000000000000794d */ /* 0x000fea0003800000 */
.L_x_2:
[----:B------:R-:W-:-:S00]  /*0260*/  BRA `(.L_x_2) ;  /* 0xfffffffc00fc7947 */ /* 0x000fc0000383ffff */
[----:B------:R-:W-:-:S00]  /*0270*/  NOP ;  /* 0x0000000000007918 */ /* 0x000fc00000000000 */
        /* <DEDUP_REMOVED lines=8> */
.L_x_3:


//--------------------- .nv.constant0.triton_poi_fused_sigmoid_1 --------------------------
	.section	.nv.constant0.triton_poi_fused_sigmoid_1,"a",@progbits
	.sectionflags	@""
	.align	4
.nv.constant0.triton_poi_fused_sigmoid_1:
	.zero		548
